	.headerflags	@"EF_CUDA_TEXMODE_UNIFIED EF_CUDA_64BIT_ADDRESS EF_CUDA_ACCELERATORS EF_CUDA_SM90 EF_CUDA_VIRTUAL_SM(EF_CUDA_SM90)"
	.elftype	@"ET_EXEC"


//--------------------- .nv.info                  --------------------------
	.section	.nv.info,"",@"SHT_CUDA_INFO"
	.align	4


	//----- nvinfo : EIATTR_REGCOUNT
	.align		4
        /*0000*/ 	.byte	0x04, 0x2f
        /*0002*/ 	.short	(.L_3 - .L_2)
	.align		4
.L_2:
        /*0004*/ 	.word	index@(triton_poi_fused__native_batch_norm_legit_no_training_cat_relu_20)
        /*0008*/ 	.word	0x00000017


	//----- nvinfo : EIATTR_MIN_STACK_SIZE
	.align		4
.L_3:
        /*000c*/ 	.byte	0x04, 0x12
        /*000e*/ 	.short	(.L_5 - .L_4)
	.align		4
.L_4:
        /*0010*/ 	.word	index@(triton_poi_fused__native_batch_norm_legit_no_training_cat_relu_20)
        /*0014*/ 	.word	0x00000000


	//----- nvinfo : EIATTR_FRAME_SIZE
	.align		4
.L_5:
        /*0018*/ 	.byte	0x04, 0x11
        /*001a*/ 	.short	(.L_7 - .L_6)
	.align		4
.L_6:
        /*001c*/ 	.word	index@(triton_poi_fused__native_batch_norm_legit_no_training_cat_relu_20)
        /*0020*/ 	.word	0x00000000


	//----- nvinfo : EIATTR_MIN_STACK_SIZE
	.align		4
.L_7:
        /*0024*/ 	.byte	0x04, 0x12
        /*0026*/ 	.short	(.L_9 - .L_8)
	.align		4
.L_8:
        /*0028*/ 	.word	index@(triton_poi_fused__native_batch_norm_legit_no_training_cat_relu_20)
        /*002c*/ 	.word	0x00000000
.L_9:


//--------------------- .nv.info.triton_poi_fused__native_batch_norm_legit_no_training_cat_relu_20 --------------------------
	.section	.nv.info.triton_poi_fused__native_batch_norm_legit_no_training_cat_relu_20,"",@"SHT_CUDA_INFO"
	.sectionflags	@""
	.align	4


	//----- nvinfo : EIATTR_CUDA_API_VERSION
	.align		4
        /*0000*/ 	.byte	0x04, 0x37
        /*0002*/ 	.short	(.L_11 - .L_10)
.L_10:
        /*0004*/ 	.word	0x0000007c


	//----- nvinfo : EIATTR_KPARAM_INFO
	.align		4
.L_11:
        /*0008*/ 	.byte	0x04, 0x17
        /*000a*/ 	.short	(.L_13 - .L_12)
.L_12:
        /*000c*/ 	.word	0x00000000
        /*0010*/ 	.short	0x0008
        /*0012*/ 	.short	0x0040
        /*0014*/ 	.byte	0x00, 0xf0, 0x11, 0x00


	//----- nvinfo : EIATTR_KPARAM_INFO
	.align		4
.L_13:
        /*0018*/ 	.byte	0x04, 0x17
        /*001a*/ 	.short	(.L_15 - .L_14)
.L_14:
        /*001c*/ 	.word	0x00000000
        /*0020*/ 	.short	0x0007
        /*0022*/ 	.short	0x0038
        /*0024*/ 	.byte	0x00, 0xf4, 0x21, 0x00


	//----- nvinfo : EIATTR_KPARAM_INFO
	.align		4
.L_15:
        /*0028*/ 	.byte	0x04, 0x17
        /*002a*/ 	.short	(.L_17 - .L_16)
.L_16:
        /*002c*/ 	.word	0x00000000
        /*0030*/ 	.short	0x0006
        /*0032*/ 	.short	0x0030
        /*0034*/ 	.byte	0x00, 0xf4, 0x21, 0x00


	//----- nvinfo : EIATTR_KPARAM_INFO
	.align		4
.L_17:
        /*0038*/ 	.byte	0x04, 0x17
        /*003a*/ 	.short	(.L_19 - .L_18)
.L_18:
        /*003c*/ 	.word	0x00000000
        /*0040*/ 	.short	0x0005
        /*0042*/ 	.short	0x0028
        /*0044*/ 	.byte	0x00, 0xf4, 0x21, 0x00


	//----- nvinfo : EIATTR_KPARAM_INFO
	.align		4
.L_19:
        /*0048*/ 	.byte	0x04, 0x17
        /*004a*/ 	.short	(.L_21 - .L_20)
.L_20:
        /*004c*/ 	.word	0x00000000
        /*0050*/ 	.short	0x0004
        /*0052*/ 	.short	0x0020
        /*0054*/ 	.byte	0x00, 0xf4, 0x21, 0x00


	//----- nvinfo : EIATTR_KPARAM_INFO
	.align		4
.L_21:
        /*0058*/ 	.byte	0x04, 0x17
        /*005a*/ 	.short	(.L_23 - .L_22)
.L_22:
        /*005c*/ 	.word	0x00000000
        /*0060*/ 	.short	0x0003
        /*0062*/ 	.short	0x0018
        /*0064*/ 	.byte	0x00, 0xf4, 0x21, 0x00


	//----- nvinfo : EIATTR_KPARAM_INFO
	.align		4
.L_23:
        /*0068*/ 	.byte	0x04, 0x17
        /*006a*/ 	.short	(.L_25 - .L_24)
.L_24:
        /*006c*/ 	.word	0x00000000
        /*0070*/ 	.short	0x0002
        /*0072*/ 	.short	0x0010
        /*0074*/ 	.byte	0x00, 0xf4, 0x21, 0x00


	//----- nvinfo : EIATTR_KPARAM_INFO
	.align		4
.L_25:
        /*0078*/ 	.byte	0x04, 0x17
        /*007a*/ 	.short	(.L_27 - .L_26)
.L_26:
        /*007c*/ 	.word	0x00000000
        /*0080*/ 	.short	0x0001
        /*0082*/ 	.short	0x0008
        /*0084*/ 	.byte	0x00, 0xf4, 0x21, 0x00


	//----- nvinfo : EIATTR_KPARAM_INFO
	.align		4
.L_27:
        /*0088*/ 	.byte	0x04, 0x17
        /*008a*/ 	.short	(.L_29 - .L_28)
.L_28:
        /*008c*/ 	.word	0x00000000
        /*0090*/ 	.short	0x0000
        /*0092*/ 	.short	0x0000
        /*0094*/ 	.byte	0x00, 0xf4, 0x21, 0x00


	//----- nvinfo : EIATTR_SPARSE_MMA_MASK
	.align		4
.L_29:
        /*0098*/ 	.byte	0x03, 0x50
        /*009a*/ 	.short	0x0000


	//----- nvinfo : EIATTR_MAXREG_COUNT
	.align		4
        /*009c*/ 	.byte	0x03, 0x1b
        /*009e*/ 	.short	0x00ff


	//----- nvinfo : EIATTR_EXIT_INSTR_OFFSETS
	.align		4
        /*00a0*/ 	.byte	0x04, 0x1c
        /*00a2*/ 	.short	(.L_31 - .L_30)


	//   ....[0]....
.L_30:
        /*00a4*/ 	.word	0x00000520


	//----- nvinfo : EIATTR_REQNTID
	.align		4
.L_31:
        /*00a8*/ 	.byte	0x04, 0x10
        /*00aa*/ 	.short	(.L_33 - .L_32)
.L_32:
        /*00ac*/ 	.word	0x00000080
        /*00b0*/ 	.word	0x00000001
        /*00b4*/ 	.word	0x00000001


	//----- nvinfo : EIATTR_CBANK_PARAM_SIZE
	.align		4
.L_33:
        /*00b8*/ 	.byte	0x03, 0x19
        /*00ba*/ 	.short	0x0044


	//----- nvinfo : EIATTR_PARAM_CBANK
	.align		4
        /*00bc*/ 	.byte	0x04, 0x0a
        /*00be*/ 	.short	(.L_35 - .L_34)
	.align		4
.L_34:
        /*00c0*/ 	.word	index@(.nv.constant0.triton_poi_fused__native_batch_norm_legit_no_training_cat_relu_20)
        /*00c4*/ 	.short	0x0210
        /*00c6*/ 	.short	0x0044


	//----- nvinfo : EIATTR_SW_WAR
	.align		4
.L_35:
        /*00c8*/ 	.byte	0x04, 0x36
        /*00ca*/ 	.short	(.L_37 - .L_36)
.L_36:
        /*00cc*/ 	.word	0x00000008
.L_37:


//--------------------- .nv.callgraph             --------------------------
	.section	.nv.callgraph,"",@"SHT_CUDA_CALLGRAPH"
	.align	4
	.sectionentsize	8
	.align		4
        /*0000*/ 	.word	0x00000000
	.align		4
        /*0004*/ 	.word	0xffffffff
	.align		4
        /*0008*/ 	.word	0x00000000
	.align		4
        /*000c*/ 	.word	0xfffffffe
	.align		4
        /*0010*/ 	.word	0x00000000
	.align		4
        /*0014*/ 	.word	0xfffffffd
	.align		4
        /*0018*/ 	.word	0x00000000
	.align		4
        /*001c*/ 	.word	0xfffffffc


//--------------------- .nv.constant4             --------------------------
	.section	.nv.constant4,"a",@progbits
	.align	8
	.align		8
.nv.constant4:
        /*0000*/ 	.dword	_$_str
	.align		8
        /*0008*/ 	.dword	_$_str_$_2


//--------------------- .text.triton_poi_fused__native_batch_norm_legit_no_training_cat_relu_20 --------------------------
	.section	.text.triton_poi_fused__native_batch_norm_legit_no_training_cat_relu_20,"ax",@progbits
	.align	128
        .global         triton_poi_fused__native_batch_norm_legit_no_training_cat_relu_20
        .type           triton_poi_fused__native_batch_norm_legit_no_training_cat_relu_20,@function
        .size           triton_poi_fused__native_batch_norm_legit_no_training_cat_relu_20,(.L_x_1 - triton_poi_fused__native_batch_norm_legit_no_training_cat_relu_20)
        .other          triton_poi_fused__native_batch_norm_legit_no_training_cat_relu_20,@"STO_CUDA_ENTRY STV_DEFAULT"
triton_poi_fused__native_batch_norm_legit_no_training_cat_relu_20:
.text.triton_poi_fused__native_batch_norm_legit_no_training_cat_relu_20:
[----:B------:R-:W-:Y:S01]  /*0000*/  LDC R1, c[0x0][0x28] ;  /* 0x00000a00ff017b82 */ /* 0x000fe20000000800 */
[----:B------:R-:W1:Y:S07]  /*0010*/  S2R R0, SR_TID.X ;  /* 0x0000000000007919 */ /* 0x000e6e0000002100 */
[----:B------:R-:W2:Y:S01]  /*0020*/  LDC.64 R4, c[0x0][0x228] ;  /* 0x00008a00ff047b82 */ /* 0x000ea20000000a00 */
[----:B------:R-:W-:Y:S01]  /*0030*/  ULDC.64 UR4, c[0x0][0x208] ;  /* 0x0000820000047ab9 */ /* 0x000fe20000000a00 */
[----:B------:R-:W-:Y:S01]  /*0040*/  ULDC.64 UR6, c[0x0][0x218] ;  /* 0x0000860000067ab9 */ /* 0x000fe20000000a00 */
[----:B------:R-:W3:Y:S01]  /*0050*/  S2R R3, SR_CTAID.X ;  /* 0x0000000000037919 */ /* 0x000ee20000002500 */
[----:B-1----:R-:W-:-:S05]  /*0060*/  IMAD.SHL.U32 R0, R0, 0x2, RZ ;  /* 0x0000000200007824 */ /* 0x002fca00078e00ff */
[----:B------:R-:W-:-:S05]  /*0070*/  LOP3.LUT R0, R0, 0xfe, RZ, 0xc0, !PT ;  /* 0x000000fe00007812 */ /* 0x000fca00078ec0ff */
[----:B---3--:R-:W-:-:S05]  /*0080*/  IMAD R0, R3, 0x100, R0 ;  /* 0x0000010003007824 */ /* 0x008fca00078e0200 */
[----:B------:R-:W-:-:S04]  /*0090*/  SHF.R.S32.HI R3, RZ, 0x1f, R0 ;  /* 0x0000001fff037819 */ /* 0x000fc80000011400 */
[----:B------:R-:W-:-:S04]  /*00a0*/  LEA.HI R8, R3, R0, RZ, 0x6 ;  /* 0x0000000003087211 */ /* 0x000fc800078f30ff */
[----:B------:R-:W-:-:S05]  /*00b0*/  SHF.R.S32.HI R6, RZ, 0x6, R8 ;  /* 0x00000006ff067819 */ /* 0x000fca0000011408 */
[----:B------:R-:W-:-:S05]  /*00c0*/  IMAD.HI R2, R6, 0x2e8ba2e9, RZ ;  /* 0x2e8ba2e906027827 */ /* 0x000fca00078e02ff */
[----:B------:R-:W-:-:S04]  /*00d0*/  SHF.R.U32.HI R3, RZ, 0x1f, R2 ;  /* 0x0000001fff037819 */ /* 0x000fc80000011602 */
[----:B------:R-:W-:-:S05]  /*00e0*/  LEA.HI.SX32 R3, R2, R3, 0x1b ;  /* 0x0000000302037211 */ /* 0x000fca00078fdaff */
[----:B------:R-:W-:Y:S02]  /*00f0*/  IMAD R6, R3, -0xb0, R6 ;  /* 0xffffff5003067824 */ /* 0x000fe400078e0206 */
[----:B------:R-:W-:Y:S01]  /*0100*/  IMAD.HI R9, R0, 0x2e8ba2e9, RZ ;  /* 0x2e8ba2e900097827 */ /* 0x000fe200078e02ff */
[----:B------:R-:W1:Y:S03]  /*0110*/  LDC.64 R2, c[0x0][0x210] ;  /* 0x00008400ff027b82 */ /* 0x000e660000000a00 */
[----:B--2---:R-:W-:-:S05]  /*0120*/  IMAD.WIDE R4, R6, 0x4, R4 ;  /* 0x0000000406047825 */ /* 0x004fca00078e0204 */
[----:B------:R2:W3:Y:S01]  /*0130*/  LDG.E.EL R7, desc[UR4][R4.64] ;  /* 0x0000000404077981 */ /* 0x0004e2000c2e1900 */
[----:B------:R-:W-:-:S04]  /*0140*/  SHF.R.U32.HI R10, RZ, 0x1f, R9 ;  /* 0x0000001fff0a7819 */ /* 0x000fc80000011609 */
[----:B------:R-:W-:Y:S01]  /*0150*/  LEA.HI.SX32 R11, R9, R10, 0x15 ;  /* 0x0000000a090b7211 */ /* 0x000fe200078faaff */
[----:B------:R-:W-:Y:S01]  /*0160*/  IMAD.SHL.U32 R10, R6, 0x40, RZ ;  /* 0x00000040060a7824 */ /* 0x000fe200078e00ff */
[----:B------:R-:W-:-:S03]  /*0170*/  LOP3.LUT R9, R8, 0xffffffc0, RZ, 0xc0, !PT ;  /* 0xffffffc008097812 */ /* 0x000fc600078ec0ff */
[C---:B------:R-:W-:Y:S02]  /*0180*/  IMAD R12, R11.reuse, 0x300, RZ ;  /* 0x000003000b0c7824 */ /* 0x040fe400078e02ff */
[----:B------:R-:W-:Y:S02]  /*0190*/  IMAD.IADD R9, R0, 0x1, -R9 ;  /* 0x0000000100097824 */ /* 0x000fe400078e0a09 */
[C---:B------:R-:W-:Y:S01]  /*01a0*/  IMAD R8, R11.reuse, -0x2c00, R0 ;  /* 0xffffd4000b087824 */ /* 0x040fe200078e0200 */
[--C-:B------:R-:W-:Y:S02]  /*01b0*/  SHF.R.S32.HI R13, RZ, 0x1f, R12.reuse ;  /* 0x0000001fff0d7819 */ /* 0x100fe4000001140c */
[----:B--2---:R-:W-:Y:S01]  /*01c0*/  IADD3 R5, P0, P1, R10, R9, R12 ;  /* 0x000000090a057210 */ /* 0x004fe2000791e00c */
[----:B------:R-:W-:Y:S01]  /*01d0*/  IMAD R17, R11, 0x2900, R8 ;  /* 0x000029000b117824 */ /* 0x000fe200078e0208 */
[----:B------:R-:W-:Y:S02]  /*01e0*/  SHF.R.S32.HI R4, RZ, 0x1f, R9 ;  /* 0x0000001fff047819 */ /* 0x000fe40000011409 */
[----:B------:R-:W2:Y:S01]  /*01f0*/  LDC.64 R8, c[0x0][0x220] ;  /* 0x00008800ff087b82 */ /* 0x000ea20000000a00 */
[----:B------:R-:W-:Y:S01]  /*0200*/  SHF.R.S32.HI R10, RZ, 0x1f, R10 ;  /* 0x0000001fff0a7819 */ /* 0x000fe2000001140a */
[----:B-1----:R-:W-:Y:S01]  /*0210*/  IMAD.WIDE R16, R17, 0x4, R2 ;  /* 0x0000000411107825 */ /* 0x002fe200078e0202 */
[----:B------:R-:W-:-:S02]  /*0220*/  LEA R18, P2, R5, UR6, 0x2 ;  /* 0x0000000605127c11 */ /* 0x000fc4000f8410ff */
[----:B------:R-:W-:Y:S02]  /*0230*/  CS2R R2, SRZ ;  /* 0x0000000000027805 */ /* 0x000fe4000001ff00 */
[----:B------:R-:W-:Y:S02]  /*0240*/  IADD3.X R4, R10, R4, R13, P0, P1 ;  /* 0x000000040a047210 */ /* 0x000fe400007e240d */
[C---:B------:R-:W-:Y:S01]  /*0250*/  ISETP.GE.AND P1, PT, R6.reuse, 0xa4, PT ;  /* 0x000000a40600780c */ /* 0x040fe20003f26270 */
[----:B------:R-:W1:Y:S01]  /*0260*/  LDC.64 R12, c[0x0][0x230] ;  /* 0x00008c00ff0c7b82 */ /* 0x000e620000000a00 */
[----:B------:R-:W-:Y:S02]  /*0270*/  ISETP.GT.AND P0, PT, R6, 0xa3, PT ;  /* 0x000000a30600780c */ /* 0x000fe40003f04270 */
[----:B------:R-:W-:-:S05]  /*0280*/  LEA.HI.X R19, R5, UR7, R4, 0x2, P2 ;  /* 0x0000000705137c11 */ /* 0x000fca00090f1404 */
[----:B------:R-:W4:Y:S01]  /*0290*/  LDC.64 R10, c[0x0][0x238] ;  /* 0x00008e00ff0a7b82 */ /* 0x000f220000000a00 */
[----:B------:R-:W-:-:S03]  /*02a0*/  CS2R R4, SRZ ;  /* 0x0000000000047805 */ /* 0x000fc6000001ff00 */
[----:B------:R-:W5:Y:S01]  /*02b0*/  @!P1 LDG.E.64 R2, desc[UR4][R16.64] ;  /* 0x0000000410029981 */ /* 0x000f62000c1e1b00 */
[----:B--2---:R-:W-:-:S03]  /*02c0*/  IMAD.WIDE R8, R6, 0x4, R8 ;  /* 0x0000000406087825 */ /* 0x004fc600078e0208 */
[----:B------:R-:W2:Y:S04]  /*02d0*/  @P0 LDG.E.64 R4, desc[UR4][R18.64+-0xa400] ;  /* 0xff5c000412040981 */ /* 0x000ea8000c1e1b00 */
[----:B------:R1:W2:Y:S02]  /*02e0*/  LDG.E.EL R8, desc[UR4][R8.64] ;  /* 0x0000000408087981 */ /* 0x0002a4000c2e1900 */
[----:B-1----:R-:W-:-:S06]  /*02f0*/  IMAD.WIDE R12, R6, 0x4, R12 ;  /* 0x00000004060c7825 */ /* 0x002fcc00078e020c */
[----:B------:R-:W2:Y:S01]  /*0300*/  LDG.E.EL R12, desc[UR4][R12.64] ;  /* 0x000000040c0c7981 */ /* 0x000ea2000c2e1900 */
[----:B----4-:R-:W-:Y:S02]  /*0310*/  IMAD.WIDE R14, R6, 0x4, R10 ;  /* 0x00000004060e7825 */ /* 0x010fe400078e020a */
[----:B------:R-:W1:Y:S04]  /*0320*/  LDC.64 R10, c[0x0][0x240] ;  /* 0x00009000ff0a7b82 */ /* 0x000e680000000a00 */
[----:B------:R-:W4:Y:S01]  /*0330*/  LDG.E.EL R15, desc[UR4][R14.64] ;  /* 0x000000040e0f7981 */ /* 0x000f22000c2e1900 */
[----:B0-----:R-:W-:Y:S02]  /*0340*/  IMAD.MOV.U32 R9, RZ, RZ, 0x3e800000 ;  /* 0x3e800000ff097424 */ /* 0x001fe400078e00ff */
[----:B-1----:R-:W-:-:S04]  /*0350*/  IMAD.WIDE R10, R0, 0x4, R10 ;  /* 0x00000004000a7825 */ /* 0x002fc800078e020a */
[----:B---3--:R-:W-:Y:S02]  /*0360*/  FADD R20, R7, 9.9999997473787516356e-06 ;  /* 0x3727c5ac07147421 */ /* 0x008fe40000000000 */
[----:B------:R-:W0:Y:S02]  /*0370*/  LDC.64 R6, c[0x0][0x248] ;  /* 0x00009200ff067b82 */ /* 0x000e240000000a00 */
[----:B------:R-:W1:Y:S02]  /*0380*/  MUFU.SQRT R16, R20 ;  /* 0x0000001400107308 */ /* 0x000e640000002000 */
[C---:B-1----:R-:W-:Y:S02]  /*0390*/  FSETP.GT.AND P2, PT, R16.reuse, 8.50705917302346158658e+37, PT ;  /* 0x7e8000001000780b */ /* 0x042fe40003f44000 */
[----:B------:R-:W-:-:S11]  /*03a0*/  FSETP.GEU.AND P3, PT, R16, 1.175494350822287508e-38, PT ;  /* 0x008000001000780b */ /* 0x000fd60003f6e000 */
[----:B------:R-:W-:-:S04]  /*03b0*/  @P2 FMUL R16, R16, 0.25 ;  /* 0x3e80000010102820 */ /* 0x000fc80000400000 */
[----:B------:R-:W-:-:S06]  /*03c0*/  @!P3 FMUL R16, R16, 16777216 ;  /* 0x4b8000001010b820 */ /* 0x000fcc0000400000 */
[----:B------:R-:W1:Y:S01]  /*03d0*/  MUFU.RCP R16, R16 ;  /* 0x0000001000107308 */ /* 0x000e620000001000 */
[----:B------:R-:W-:Y:S02]  /*03e0*/  FSEL R9, R9, 1, P2 ;  /* 0x3f80000009097808 */ /* 0x000fe40001000000 */
[----:B-----5:R-:W-:Y:S02]  /*03f0*/  SEL R2, R2, RZ, !P1 ;  /* 0x000000ff02027207 */ /* 0x020fe40004800000 */
[----:B------:R-:W-:Y:S02]  /*0400*/  SEL R3, R3, RZ, !P1 ;  /* 0x000000ff03037207 */ /* 0x000fe40004800000 */
[----:B--2---:R-:W-:Y:S01]  /*0410*/  @P1 SEL R2, R4, RZ, P0 ;  /* 0x000000ff04021207 */ /* 0x004fe20000000000 */
[----:B------:R-:W-:Y:S01]  /*0420*/  @!P3 FMUL R9, R9, 16777216 ;  /* 0x4b8000000909b820 */ /* 0x000fe20000400000 */
[----:B------:R-:W-:-:S03]  /*0430*/  @P1 SEL R3, R5, RZ, P0 ;  /* 0x000000ff05031207 */ /* 0x000fc60000000000 */
[C---:B------:R-:W-:Y:S02]  /*0440*/  FADD R4, -R8.reuse, R2 ;  /* 0x0000000208047221 */ /* 0x040fe40000000100 */
[----:B------:R-:W-:Y:S01]  /*0450*/  FADD R8, -R8, R3 ;  /* 0x0000000308087221 */ /* 0x000fe20000000100 */
[----:B-1----:R-:W-:-:S04]  /*0460*/  FMUL R9, R16, R9 ;  /* 0x0000000910097220 */ /* 0x002fc80000400000 */
[-C--:B------:R-:W-:Y:S01]  /*0470*/  FMUL R4, R4, R9.reuse ;  /* 0x0000000904047220 */ /* 0x080fe20000400000 */
[----:B------:R-:W-:-:S03]  /*0480*/  FMUL R8, R8, R9 ;  /* 0x0000000908087220 */ /* 0x000fc60000400000 */
[C-C-:B----4-:R-:W-:Y:S01]  /*0490*/  FFMA R4, R12.reuse, R4, R15.reuse ;  /* 0x000000040c047223 */ /* 0x150fe2000000000f */
[----:B------:R-:W-:-:S04]  /*04a0*/  FFMA R8, R12, R8, R15 ;  /* 0x000000080c087223 */ /* 0x000fc8000000000f */
[----:B------:R-:W-:Y:S02]  /*04b0*/  FSETP.GEU.AND P0, PT, R4, RZ, PT ;  /* 0x000000ff0400720b */ /* 0x000fe40003f0e000 */
[----:B------:R-:W-:Y:S01]  /*04c0*/  FSETP.GEU.AND P1, PT, R8, RZ, PT ;  /* 0x000000ff0800720b */ /* 0x000fe20003f2e000 */
[----:B0-----:R-:W-:Y:S01]  /*04d0*/  IMAD.WIDE R6, R0, 0x4, R6 ;  /* 0x0000000400067825 */ /* 0x001fe200078e0206 */
[----:B------:R-:W-:Y:S02]  /*04e0*/  FSEL R4, R4, RZ, P0 ;  /* 0x000000ff04047208 */ /* 0x000fe40000000000 */
[----:B------:R-:W-:Y:S01]  /*04f0*/  FSEL R5, R8, RZ, P1 ;  /* 0x000000ff08057208 */ /* 0x000fe20000800000 */
[----:B------:R-:W-:Y:S04]  /*0500*/  STG.E.64 desc[UR4][R10.64], R2 ;  /* 0x000000020a007986 */ /* 0x000fe8000c101b04 */
[----:B------:R-:W-:Y:S01]  /*0510*/  STG.E.64 desc[UR4][R6.64], R4 ;  /* 0x0000000406007986 */ /* 0x000fe2000c101b04 */
[----:B------:R-:W-:Y:S05]  /*0520*/  EXIT ;  /* 0x000000000000794d */ /* 0x000fea0003800000 */
.L_x_0:
[----:B------:R-:W-:-:S00]  /*0530*/  BRA `(.L_x_0) ;  /* 0xfffffffc00fc7947 */ /* 0x000fc0000383ffff */
[----:B------:R-:W-:-:S00]  /*0540*/  NOP ;  /* 0x0000000000007918 */ /* 0x000fc00000000000 */
        /* <DEDUP_REMOVED lines=11> */
.L_x_1:


//--------------------- .nv.global.init           --------------------------
	.section	.nv.global.init,"aw",@progbits
.nv.global.init:
	.type		_$_str,@object
	.size		_$_str,(_$_str_$_2 - _$_str)
_$_str:
        /*0000*/ 	.byte	0x5f, 0x5f, 0x43, 0x55, 0x44, 0x41, 0x5f, 0x46, 0x54, 0x5a, 0x00
	.type		_$_str_$_2,@object
	.size		_$_str_$_2,(.L_1 - _$_str_$_2)
_$_str_$_2:
        /*000b*/ 	.byte	0x5f, 0x5f, 0x43, 0x55, 0x44, 0x41, 0x5f, 0x50, 0x52, 0x45, 0x43, 0x5f, 0x53, 0x51, 0x52, 0x54
        /*001b*/ 	.byte	0x00
.L_1:


//--------------------- .nv.constant0.triton_poi_fused__native_batch_norm_legit_no_training_cat_relu_20 --------------------------
	.section	.nv.constant0.triton_poi_fused__native_batch_norm_legit_no_training_cat_relu_20,"a",@progbits
	.sectionflags	@""
	.align	4
.nv.constant0.triton_poi_fused__native_batch_norm_legit_no_training_cat_relu_20:
	.zero		596
